//
// Generated by NVIDIA NVVM Compiler
//
// Compiler Build ID: CL-36424714
// Cuda compilation tools, release 13.0, V13.0.88
// Based on NVVM 20.0.0
//

.version 9.0
.target sm_100
.address_size 64

	// .globl	_Z15gemm_gpu_sharedIfEvPT_S1_S1_i
// _ZZ15gemm_gpu_sharedIfEvPT_S1_S1_iE4aSub has been demoted
// _ZZ15gemm_gpu_sharedIfEvPT_S1_S1_iE4bSub has been demoted

.visible .entry _Z15gemm_gpu_sharedIfEvPT_S1_S1_i(
	.param .u64 .ptr .align 1 _Z15gemm_gpu_sharedIfEvPT_S1_S1_i_param_0,
	.param .u64 .ptr .align 1 _Z15gemm_gpu_sharedIfEvPT_S1_S1_i_param_1,
	.param .u64 .ptr .align 1 _Z15gemm_gpu_sharedIfEvPT_S1_S1_i_param_2,
	.param .u32 _Z15gemm_gpu_sharedIfEvPT_S1_S1_i_param_3
)
{
	.reg .pred 	%p<16>;
	.reg .b32 	%r<91>;
	.reg .b32 	%f<124>;
	.reg .b64 	%rd<14>;
	// demoted variable
	.shared .align 4 .b8 _ZZ15gemm_gpu_sharedIfEvPT_S1_S1_iE4aSub[1024];
	// demoted variable
	.shared .align 4 .b8 _ZZ15gemm_gpu_sharedIfEvPT_S1_S1_iE4bSub[1024];
	ld.param.u64 	%rd4, [_Z15gemm_gpu_sharedIfEvPT_S1_S1_i_param_0];
	ld.param.u64 	%rd5, [_Z15gemm_gpu_sharedIfEvPT_S1_S1_i_param_1];
	ld.param.u32 	%r39, [_Z15gemm_gpu_sharedIfEvPT_S1_S1_i_param_3];
	cvta.to.global.u64 	%rd1, %rd5;
	cvta.to.global.u64 	%rd2, %rd4;
	mov.u32 	%r1, %ntid.x;
	mov.u32 	%r40, %ctaid.x;
	mov.u32 	%r2, %tid.x;
	mad.lo.s32 	%r3, %r1, %r40, %r2;
	mov.u32 	%r41, %ntid.y;
	mov.u32 	%r42, %ctaid.y;
	mov.u32 	%r4, %tid.y;
	mad.lo.s32 	%r43, %r41, %r42, %r4;
	shl.b32 	%r44, %r42, 4;
	shl.b32 	%r45, %r40, 4;
	mov.u32 	%r6, %nctaid.x;
	add.s32 	%r7, %r44, %r4;
	shl.b32 	%r46, %r4, 6;
	mov.u32 	%r47, _ZZ15gemm_gpu_sharedIfEvPT_S1_S1_iE4aSub;
	add.s32 	%r8, %r47, %r46;
	mul.lo.s32 	%r9, %r39, %r7;
	add.s32 	%r10, %r45, %r2;
	max.s32 	%r48, %r3, %r43;
	setp.lt.s32 	%p1, %r48, %r39;
	shl.b32 	%r49, %r2, 2;
	mov.u32 	%r50, _ZZ15gemm_gpu_sharedIfEvPT_S1_S1_iE4bSub;
	add.s32 	%r11, %r50, %r49;
	and.b32  	%r12, %r1, 15;
	and.b32  	%r13, %r1, 7;
	and.b32  	%r14, %r1, 3;
	mov.f32 	%f123, 0f00000000;
	mov.b32 	%r84, 0;
	not.pred 	%p4, %p1;
$L__BB0_1:
	shl.b32 	%r16, %r84, 4;
	add.s32 	%r51, %r16, %r2;
	max.u32 	%r52, %r7, %r51;
	setp.ge.u32 	%p2, %r52, %r39;
	mov.f32 	%f114, 0f00000000;
	@%p2 bra 	$L__BB0_3;
	add.s32 	%r53, %r51, %r9;
	mul.wide.u32 	%rd6, %r53, 4;
	add.s64 	%rd7, %rd2, %rd6;
	ld.global.f32 	%f114, [%rd7];
$L__BB0_3:
	add.s32 	%r55, %r8, %r49;
	st.shared.f32 	[%r55], %f114;
	add.s32 	%r18, %r16, %r4;
	mov.f32 	%f115, 0f00000000;
	max.u32 	%r56, %r10, %r18;
	setp.ge.u32 	%p3, %r56, %r39;
	@%p3 bra 	$L__BB0_5;
	mad.lo.s32 	%r57, %r18, %r39, %r10;
	mul.wide.u32 	%rd8, %r57, 4;
	add.s64 	%rd9, %rd1, %rd8;
	ld.global.f32 	%f115, [%rd9];
$L__BB0_5:
	add.s32 	%r60, %r50, %r46;
	add.s32 	%r62, %r60, %r49;
	st.shared.f32 	[%r62], %f115;
	bar.sync 	0;
	@%p4 bra 	$L__BB0_19;
	setp.lt.u32 	%p5, %r1, 16;
	mov.b32 	%r89, 0;
	@%p5 bra 	$L__BB0_9;
	mov.u32 	%r65, _ZZ15gemm_gpu_sharedIfEvPT_S1_S1_iE4aSub;
	add.s32 	%r66, %r46, %r65;
	add.s32 	%r86, %r66, 32;
	mov.u32 	%r68, _ZZ15gemm_gpu_sharedIfEvPT_S1_S1_iE4bSub;
	add.s32 	%r69, %r49, %r68;
	add.s32 	%r85, %r69, 512;
	and.b32  	%r70, %r1, -16;
	neg.s32 	%r87, %r70;
$L__BB0_8:
	.pragma "nounroll";
	and.b32  	%r89, %r1, 2032;
	ld.shared.f32 	%f24, [%r86+-32];
	ld.shared.f32 	%f25, [%r85+-512];
	fma.rn.f32 	%f26, %f24, %f25, %f123;
	ld.shared.f32 	%f27, [%r86+-28];
	ld.shared.f32 	%f28, [%r85+-448];
	fma.rn.f32 	%f29, %f27, %f28, %f26;
	ld.shared.f32 	%f30, [%r86+-24];
	ld.shared.f32 	%f31, [%r85+-384];
	fma.rn.f32 	%f32, %f30, %f31, %f29;
	ld.shared.f32 	%f33, [%r86+-20];
	ld.shared.f32 	%f34, [%r85+-320];
	fma.rn.f32 	%f35, %f33, %f34, %f32;
	ld.shared.f32 	%f36, [%r86+-16];
	ld.shared.f32 	%f37, [%r85+-256];
	fma.rn.f32 	%f38, %f36, %f37, %f35;
	ld.shared.f32 	%f39, [%r86+-12];
	ld.shared.f32 	%f40, [%r85+-192];
	fma.rn.f32 	%f41, %f39, %f40, %f38;
	ld.shared.f32 	%f42, [%r86+-8];
	ld.shared.f32 	%f43, [%r85+-128];
	fma.rn.f32 	%f44, %f42, %f43, %f41;
	ld.shared.f32 	%f45, [%r86+-4];
	ld.shared.f32 	%f46, [%r85+-64];
	fma.rn.f32 	%f47, %f45, %f46, %f44;
	ld.shared.f32 	%f48, [%r86];
	ld.shared.f32 	%f49, [%r85];
	fma.rn.f32 	%f50, %f48, %f49, %f47;
	ld.shared.f32 	%f51, [%r86+4];
	ld.shared.f32 	%f52, [%r85+64];
	fma.rn.f32 	%f53, %f51, %f52, %f50;
	ld.shared.f32 	%f54, [%r86+8];
	ld.shared.f32 	%f55, [%r85+128];
	fma.rn.f32 	%f56, %f54, %f55, %f53;
	ld.shared.f32 	%f57, [%r86+12];
	ld.shared.f32 	%f58, [%r85+192];
	fma.rn.f32 	%f59, %f57, %f58, %f56;
	ld.shared.f32 	%f60, [%r86+16];
	ld.shared.f32 	%f61, [%r85+256];
	fma.rn.f32 	%f62, %f60, %f61, %f59;
	ld.shared.f32 	%f63, [%r86+20];
	ld.shared.f32 	%f64, [%r85+320];
	fma.rn.f32 	%f65, %f63, %f64, %f62;
	ld.shared.f32 	%f66, [%r86+24];
	ld.shared.f32 	%f67, [%r85+384];
	fma.rn.f32 	%f68, %f66, %f67, %f65;
	ld.shared.f32 	%f69, [%r86+28];
	ld.shared.f32 	%f70, [%r85+448];
	fma.rn.f32 	%f123, %f69, %f70, %f68;
	add.s32 	%r87, %r87, 16;
	add.s32 	%r86, %r86, 64;
	add.s32 	%r85, %r85, 1024;
	setp.ne.s32 	%p6, %r87, 0;
	@%p6 bra 	$L__BB0_8;
$L__BB0_9:
	setp.eq.s32 	%p7, %r12, 0;
	@%p7 bra 	$L__BB0_19;
	add.s32 	%r71, %r12, -1;
	setp.lt.u32 	%p8, %r71, 7;
	@%p8 bra 	$L__BB0_12;
	shl.b32 	%r72, %r89, 2;
	add.s32 	%r73, %r8, %r72;
	ld.shared.f32 	%f72, [%r73];
	shl.b32 	%r74, %r89, 6;
	add.s32 	%r75, %r11, %r74;
	ld.shared.f32 	%f73, [%r75];
	fma.rn.f32 	%f74, %f72, %f73, %f123;
	ld.shared.f32 	%f75, [%r73+4];
	ld.shared.f32 	%f76, [%r75+64];
	fma.rn.f32 	%f77, %f75, %f76, %f74;
	ld.shared.f32 	%f78, [%r73+8];
	ld.shared.f32 	%f79, [%r75+128];
	fma.rn.f32 	%f80, %f78, %f79, %f77;
	ld.shared.f32 	%f81, [%r73+12];
	ld.shared.f32 	%f82, [%r75+192];
	fma.rn.f32 	%f83, %f81, %f82, %f80;
	ld.shared.f32 	%f84, [%r73+16];
	ld.shared.f32 	%f85, [%r75+256];
	fma.rn.f32 	%f86, %f84, %f85, %f83;
	ld.shared.f32 	%f87, [%r73+20];
	ld.shared.f32 	%f88, [%r75+320];
	fma.rn.f32 	%f89, %f87, %f88, %f86;
	ld.shared.f32 	%f90, [%r73+24];
	ld.shared.f32 	%f91, [%r75+384];
	fma.rn.f32 	%f92, %f90, %f91, %f89;
	ld.shared.f32 	%f93, [%r73+28];
	ld.shared.f32 	%f94, [%r75+448];
	fma.rn.f32 	%f123, %f93, %f94, %f92;
	add.s32 	%r89, %r89, 8;
$L__BB0_12:
	setp.eq.s32 	%p9, %r13, 0;
	@%p9 bra 	$L__BB0_19;
	add.s32 	%r76, %r13, -1;
	setp.lt.u32 	%p10, %r76, 3;
	@%p10 bra 	$L__BB0_15;
	shl.b32 	%r77, %r89, 2;
	add.s32 	%r78, %r8, %r77;
	ld.shared.f32 	%f96, [%r78];
	shl.b32 	%r79, %r89, 6;
	add.s32 	%r80, %r11, %r79;
	ld.shared.f32 	%f97, [%r80];
	fma.rn.f32 	%f98, %f96, %f97, %f123;
	ld.shared.f32 	%f99, [%r78+4];
	ld.shared.f32 	%f100, [%r80+64];
	fma.rn.f32 	%f101, %f99, %f100, %f98;
	ld.shared.f32 	%f102, [%r78+8];
	ld.shared.f32 	%f103, [%r80+128];
	fma.rn.f32 	%f104, %f102, %f103, %f101;
	ld.shared.f32 	%f105, [%r78+12];
	ld.shared.f32 	%f106, [%r80+192];
	fma.rn.f32 	%f123, %f105, %f106, %f104;
	add.s32 	%r89, %r89, 4;
$L__BB0_15:
	setp.eq.s32 	%p11, %r14, 0;
	@%p11 bra 	$L__BB0_19;
	setp.eq.s32 	%p12, %r14, 1;
	shl.b32 	%r81, %r89, 2;
	add.s32 	%r34, %r8, %r81;
	ld.shared.f32 	%f107, [%r34];
	shl.b32 	%r82, %r89, 6;
	add.s32 	%r35, %r11, %r82;
	ld.shared.f32 	%f108, [%r35];
	fma.rn.f32 	%f123, %f107, %f108, %f123;
	@%p12 bra 	$L__BB0_19;
	setp.eq.s32 	%p13, %r14, 2;
	ld.shared.f32 	%f109, [%r34+4];
	ld.shared.f32 	%f110, [%r35+64];
	fma.rn.f32 	%f123, %f109, %f110, %f123;
	@%p13 bra 	$L__BB0_19;
	ld.shared.f32 	%f111, [%r34+8];
	ld.shared.f32 	%f112, [%r35+128];
	fma.rn.f32 	%f123, %f111, %f112, %f123;
$L__BB0_19:
	bar.sync 	0;
	add.s32 	%r84, %r84, 1;
	setp.ne.s32 	%p14, %r84, %r6;
	@%p14 bra 	$L__BB0_1;
	@%p4 bra 	$L__BB0_22;
	ld.param.u64 	%rd13, [_Z15gemm_gpu_sharedIfEvPT_S1_S1_i_param_2];
	mad.lo.s32 	%r83, %r39, %r43, %r3;
	cvta.to.global.u64 	%rd10, %rd13;
	mul.wide.s32 	%rd11, %r83, 4;
	add.s64 	%rd12, %rd10, %rd11;
	st.global.f32 	[%rd12], %f123;
$L__BB0_22:
	ret;

}


// ===== COMPILED SASS (sm_100) =====

	.target	sm_100

	.elftype	@"ET_EXEC"


//--------------------- .note.nv.tkinfo           --------------------------
	.section	.note.nv.tkinfo,"",@"SHT_NOTE"
	.sectionflags	@"SHF_NOTE_NV_TKINFO"
	.tkinfo
        /*0018*/ 	.word	0x00000002
        /*0030*/ 	.string	""
        /*0030*/ 	.string	"ptxas"
        /*0030*/ 	.string	"Cuda compilation tools, release 13.0, V13.0.88"
        /*0030*/ 	.string	"Build cuda_13.0.r13.0/compiler.36424714_0"
        /*0030*/ 	.string	"-arch sm_100 -m 64 "



//--------------------- .note.nv.cuinfo           --------------------------
	.section	.note.nv.cuinfo,"",@"SHT_NOTE"
	.sectionflags	@"SHF_NOTE_NV_CUINFO"
        /*0018*/ 	.short	0x0002
        /*001a*/ 	.short	0x0064
        /*001c*/ 	.short	0x0082
	.zero		2


//--------------------- .nv.info                  --------------------------
	.section	.nv.info,"",@"SHT_CUDA_INFO"
	.align	4


	//----- nvinfo : EIATTR_REGCOUNT
	.align		4
        /*0000*/ 	.byte	0x04, 0x2f
        /*0002*/ 	.short	(.L_1 - .L_0)
	.align		4
.L_0:
        /*0004*/ 	.word	index@(_Z15gemm_gpu_sharedIfEvPT_S1_S1_i)
        /*0008*/ 	.word	0x00000020


	//----- nvinfo : EIATTR_FRAME_SIZE
	.align		4
.L_1:
        /*000c*/ 	.byte	0x04, 0x11
        /*000e*/ 	.short	(.L_3 - .L_2)
	.align		4
.L_2:
        /*0010*/ 	.word	index@(_Z15gemm_gpu_sharedIfEvPT_S1_S1_i)
        /*0014*/ 	.word	0x00000000


	//----- nvinfo : EIATTR_MIN_STACK_SIZE
	.align		4
.L_3:
        /*0018*/ 	.byte	0x04, 0x12
        /*001a*/ 	.short	(.L_5 - .L_4)
	.align		4
.L_4:
        /*001c*/ 	.word	index@(_Z15gemm_gpu_sharedIfEvPT_S1_S1_i)
        /*0020*/ 	.word	0x00000000
.L_5:


//--------------------- .nv.compat                --------------------------
	.section	.nv.compat,"",@"SHT_CUDA_COMPAT_INFO"
	.align	4
        /*0000*/ 	.byte	0x02, 0x09, 0x00, 0x00, 0x02, 0x02, 0x01, 0x00, 0x02, 0x05, 0x05, 0x00, 0x03, 0x07, 0x01, 0x01
        /*0010*/ 	.byte	0x02, 0x03, 0x00, 0x00, 0x02, 0x06, 0x01, 0x00, 0x04, 0x0b, 0x08, 0x00, 0x09, 0x00, 0x00, 0x00
        /*0020*/ 	.byte	0x00, 0x00, 0x00, 0x00


//--------------------- .nv.info._Z15gemm_gpu_sharedIfEvPT_S1_S1_i --------------------------
	.section	.nv.info._Z15gemm_gpu_sharedIfEvPT_S1_S1_i,"",@"SHT_CUDA_INFO"
	.sectionflags	@""
	.align	4


	//----- nvinfo : EIATTR_CUDA_API_VERSION
	.align		4
        /*0000*/ 	.byte	0x04, 0x37
        /*0002*/ 	.short	(.L_7 - .L_6)
.L_6:
        /*0004*/ 	.word	0x00000082


	//----- nvinfo : EIATTR_KPARAM_INFO
	.align		4
.L_7:
        /*0008*/ 	.byte	0x04, 0x17
        /*000a*/ 	.short	(.L_9 - .L_8)
.L_8:
        /*000c*/ 	.word	0x00000000
        /*0010*/ 	.short	0x0003
        /*0012*/ 	.short	0x0018
        /*0014*/ 	.byte	0x00, 0xf0, 0x11, 0x00


	//----- nvinfo : EIATTR_KPARAM_INFO
	.align		4
.L_9:
        /*0018*/ 	.byte	0x04, 0x17
        /*001a*/ 	.short	(.L_11 - .L_10)
.L_10:
        /*001c*/ 	.word	0x00000000
        /*0020*/ 	.short	0x0002
        /*0022*/ 	.short	0x0010
        /*0024*/ 	.byte	0x00, 0xf5, 0x21, 0x00


	//----- nvinfo : EIATTR_KPARAM_INFO
	.align		4
.L_11:
        /*0028*/ 	.byte	0x04, 0x17
        /*002a*/ 	.short	(.L_13 - .L_12)
.L_12:
        /*002c*/ 	.word	0x00000000
        /*0030*/ 	.short	0x0001
        /*0032*/ 	.short	0x0008
        /*0034*/ 	.byte	0x00, 0xf5, 0x21, 0x00


	//----- nvinfo : EIATTR_KPARAM_INFO
	.align		4
.L_13:
        /*0038*/ 	.byte	0x04, 0x17
        /*003a*/ 	.short	(.L_15 - .L_14)
.L_14:
        /*003c*/ 	.word	0x00000000
        /*0040*/ 	.short	0x0000
        /*0042*/ 	.short	0x0000
        /*0044*/ 	.byte	0x00, 0xf5, 0x21, 0x00


	//----- nvinfo : EIATTR_SPARSE_MMA_MASK
	.align		4
.L_15:
        /*0048*/ 	.byte	0x03, 0x50
        /*004a*/ 	.short	0x0000


	//----- nvinfo : EIATTR_MAXREG_COUNT
	.align		4
        /*004c*/ 	.byte	0x03, 0x1b
        /*004e*/ 	.short	0x00ff


	//----- nvinfo : EIATTR_NUM_BARRIERS
	.align		4
        /*0050*/ 	.byte	0x02, 0x4c
        /*0052*/ 	.byte	0x01
	.zero		1


	//----- nvinfo : EIATTR_MERCURY_ISA_VERSION
	.align		4
        /*0054*/ 	.byte	0x03, 0x5f
        /*0056*/ 	.short	0x0101


	//----- nvinfo : EIATTR_UNUSED_LOAD_BYTE_OFFSET
	.align		4
        /*0058*/ 	.byte	0x04, 0x44
        /*005a*/ 	.short	(.L_17 - .L_16)


	//   ....[0]....
.L_16:
        /*005c*/ 	.word	0x00000a10
        /*0060*/ 	.word	0x00000fff


	//----- nvinfo : EIATTR_VRC_CTA_INIT_COUNT
	.align		4
.L_17:
        /*0064*/ 	.byte	0x02, 0x4a
	.zero		1
	.zero		1


	//----- nvinfo : EIATTR_EXIT_INSTR_OFFSETS
	.align		4
        /*0068*/ 	.byte	0x04, 0x1c
        /*006a*/ 	.short	(.L_19 - .L_18)


	//   ....[0]....
.L_18:
        /*006c*/ 	.word	0x00000ad0


	//   ....[1]....
        /*0070*/ 	.word	0x00000b20


	//----- nvinfo : EIATTR_CRS_STACK_SIZE
	.align		4
.L_19:
        /*0074*/ 	.byte	0x04, 0x1e
        /*0076*/ 	.short	(.L_21 - .L_20)
.L_20:
        /*0078*/ 	.word	0x00000000


	//----- nvinfo : EIATTR_CBANK_PARAM_SIZE
	.align		4
.L_21:
        /*007c*/ 	.byte	0x03, 0x19
        /*007e*/ 	.short	0x001c


	//----- nvinfo : EIATTR_PARAM_CBANK
	.align		4
        /*0080*/ 	.byte	0x04, 0x0a
        /*0082*/ 	.short	(.L_23 - .L_22)
	.align		4
.L_22:
        /*0084*/ 	.word	index@(.nv.constant0._Z15gemm_gpu_sharedIfEvPT_S1_S1_i)
        /*0088*/ 	.short	0x0380
        /*008a*/ 	.short	0x001c


	//----- nvinfo : EIATTR_SW_WAR
	.align		4
.L_23:
        /*008c*/ 	.byte	0x04, 0x36
        /*008e*/ 	.short	(.L_25 - .L_24)
.L_24:
        /*0090*/ 	.word	0x00000008
.L_25:


//--------------------- .nv.callgraph             --------------------------
	.section	.nv.callgraph,"",@"SHT_CUDA_CALLGRAPH"
	.align	4
	.sectionentsize	8
	.align		4
        /*0000*/ 	.word	0x00000000
	.align		4
        /*0004*/ 	.word	0xffffffff
	.align		4
        /*0008*/ 	.word	0x00000000
	.align		4
        /*000c*/ 	.word	0xfffffffe
	.align		4
        /*0010*/ 	.word	0x00000000
	.align		4
        /*0014*/ 	.word	0xfffffffd
	.align		4
        /*0018*/ 	.word	0x00000000
	.align		4
        /*001c*/ 	.word	0xfffffffc


//--------------------- .text._Z15gemm_gpu_sharedIfEvPT_S1_S1_i --------------------------
	.section	.text._Z15gemm_gpu_sharedIfEvPT_S1_S1_i,"ax",@progbits
	.align	128
        .global         _Z15gemm_gpu_sharedIfEvPT_S1_S1_i
        .type           _Z15gemm_gpu_sharedIfEvPT_S1_S1_i,@function
        .size           _Z15gemm_gpu_sharedIfEvPT_S1_S1_i,(.L_x_8 - _Z15gemm_gpu_sharedIfEvPT_S1_S1_i)
        .other          _Z15gemm_gpu_sharedIfEvPT_S1_S1_i,@"STO_CUDA_ENTRY STV_DEFAULT"
_Z15gemm_gpu_sharedIfEvPT_S1_S1_i:
.text._Z15gemm_gpu_sharedIfEvPT_S1_S1_i:
[----:B------:R-:W-:Y:S01]  /*0000*/  LDC R1, c[0x0][0x37c] ;  /* 0x0000df00ff017b82 */ /* 0x000fe20000000800 */
[----:B------:R-:W0:Y:S07]  /*0010*/  S2R R9, SR_CTAID.Y ;  /* 0x0000000000097919 */ /* 0x000e2e0000002600 */
[----:B------:R-:W1:Y:S01]  /*0020*/  LDC R3, c[0x0][0x360] ;  /* 0x0000d800ff037b82 */ /* 0x000e620000000800 */
[----:B------:R-:W0:Y:S01]  /*0030*/  LDCU UR4, c[0x0][0x364] ;  /* 0x00006c80ff0477ac */ /* 0x000e220008000800 */
[----:B------:R-:W-:Y:S01]  /*0040*/  HFMA2 R27, -RZ, RZ, 0, 0 ;  /* 0x00000000ff1b7431 */ /* 0x000fe200000001ff */
[----:B------:R-:W0:Y:S01]  /*0050*/  S2R R2, SR_TID.Y ;  /* 0x0000000000027919 */ /* 0x000e220000002200 */
[----:B------:R-:W-:Y:S01]  /*0060*/  MOV R5, RZ ;  /* 0x000000ff00057202 */ /* 0x000fe20000000f00 */
[----:B------:R-:W2:Y:S01]  /*0070*/  LDCU UR7, c[0x0][0x398] ;  /* 0x00007300ff0777ac */ /* 0x000ea20008000800 */
[----:B------:R-:W3:Y:S02]  /*0080*/  S2R R7, SR_CTAID.X ;  /* 0x0000000000077919 */ /* 0x000ee40000002500 */
[----:B------:R-:W4:Y:S01]  /*0090*/  S2UR UR6, SR_CgaCtaId ;  /* 0x00000000000679c3 */ /* 0x000f220000008800 */
[----:B------:R-:W0:Y:S01]  /*00a0*/  LDCU.64 UR8, c[0x0][0x358] ;  /* 0x00006b00ff0877ac */ /* 0x000e220008000a00 */
[----:B------:R-:W3:Y:S01]  /*00b0*/  S2R R0, SR_TID.X ;  /* 0x0000000000007919 */ /* 0x000ee20000002100 */
[----:B-1----:R-:W-:Y:S01]  /*00c0*/  LOP3.LUT R6, R3, 0x7, RZ, 0xc0, !PT ;  /* 0x0000000703067812 */ /* 0x002fe200078ec0ff */
[C-C-:B0-----:R-:W-:Y:S01]  /*00d0*/  IMAD R21, R9.reuse, UR4, R2.reuse ;  /* 0x0000000409157c24 */ /* 0x141fe2000f8e0202 */
[----:B------:R-:W-:Y:S01]  /*00e0*/  UMOV UR4, 0x400 ;  /* 0x0000040000047882 */ /* 0x000fe20000000000 */
[----:B------:R-:W-:Y:S01]  /*00f0*/  IMAD R20, R9, 0x10, R2 ;  /* 0x0000001009147824 */ /* 0x000fe200078e0202 */
[----:B------:R-:W-:-:S02]  /*0100*/  UIADD3 UR5, UPT, UPT, UR4, 0x400, URZ ;  /* 0x0000040004057890 */ /* 0x000fc4000fffe0ff */
[----:B----4-:R-:W-:Y:S02]  /*0110*/  ULEA UR4, UR6, UR4, 0x18 ;  /* 0x0000000406047291 */ /* 0x010fe4000f8ec0ff */
[----:B------:R-:W-:Y:S01]  /*0120*/  ULEA UR5, UR6, UR5, 0x18 ;  /* 0x0000000506057291 */ /* 0x000fe2000f8ec0ff */
[----:B---3--:R-:W-:Y:S01]  /*0130*/  IMAD R22, R3, R7, R0 ;  /* 0x0000000703167224 */ /* 0x008fe200078e0200 */
[----:B------:R-:W-:Y:S02]  /*0140*/  LEA R18, R7, R0, 0x4 ;  /* 0x0000000007127211 */ /* 0x000fe400078e20ff */
[----:B------:R-:W-:Y:S02]  /*0150*/  LOP3.LUT R7, R3, 0xf, RZ, 0xc0, !PT ;  /* 0x0000000f03077812 */ /* 0x000fe400078ec0ff */
[----:B------:R-:W-:Y:S02]  /*0160*/  VIMNMX R4, PT, PT, R22, R21, !PT ;  /* 0x0000001516047248 */ /* 0x000fe40007fe0100 */
[----:B------:R-:W-:-:S02]  /*0170*/  MOV R17, UR5 ;  /* 0x0000000500117c02 */ /* 0x000fc40008000f00 */
[----:B--2---:R-:W-:Y:S01]  /*0180*/  ISETP.GE.AND P0, PT, R4, UR7, PT ;  /* 0x0000000704007c0c */ /* 0x004fe2000bf06270 */
[----:B------:R-:W0:Y:S01]  /*0190*/  LDCU UR7, c[0x0][0x370] ;  /* 0x00006e00ff0777ac */ /* 0x000e220008000800 */
[----:B------:R-:W-:Y:S02]  /*01a0*/  LOP3.LUT R4, R3, 0x3, RZ, 0xc0, !PT ;  /* 0x0000000303047812 */ /* 0x000fe400078ec0ff */
[----:B------:R-:W-:Y:S02]  /*01b0*/  LEA R19, R2, UR4, 0x6 ;  /* 0x0000000402137c11 */ /* 0x000fe4000f8e30ff */
[----:B------:R-:W-:-:S07]  /*01c0*/  LEA R16, R0, R17, 0x2 ;  /* 0x0000001100107211 */ /* 0x000fce00078e10ff */
.L_x_6:
[----:B------:R-:W1:Y:S01]  /*01d0*/  LDCU UR10, c[0x0][0x398] ;  /* 0x00007300ff0a77ac */ /* 0x000e620008000800 */
[C---:B0-----:R-:W-:Y:S01]  /*01e0*/  IMAD R13, R5.reuse, 0x10, R0 ;  /* 0x00000010050d7824 */ /* 0x041fe200078e0200 */
[----:B------:R-:W-:Y:S01]  /*01f0*/  LEA R15, R5, R2, 0x4 ;  /* 0x00000002050f7211 */ /* 0x000fe200078e20ff */
[----:B------:R-:W-:Y:S01]  /*0200*/  IMAD.MOV.U32 R14, RZ, RZ, RZ ;  /* 0x000000ffff0e7224 */ /* 0x000fe200078e00ff */
[----:B------:R-:W-:Y:S02]  /*0210*/  MOV R12, RZ ;  /* 0x000000ff000c7202 */ /* 0x000fe40000000f00 */
[----:B------:R-:W-:Y:S02]  /*0220*/  VIMNMX.U32 R8, PT, PT, R20, R13, !PT ;  /* 0x0000000d14087248 */ /* 0x000fe40007fe0000 */
[----:B------:R-:W-:Y:S02]  /*0230*/  VIMNMX.U32 R9, PT, PT, R18, R15, !PT ;  /* 0x0000000f12097248 */ /* 0x000fe40007fe0000 */
[----:B-1----:R-:W-:-:S02]  /*0240*/  ISETP.GE.U32.AND P1, PT, R8, UR10, PT ;  /* 0x0000000a08007c0c */ /* 0x002fc4000bf26070 */
[----:B------:R-:W-:-:S11]  /*0250*/  ISETP.GE.U32.AND P2, PT, R9, UR10, PT ;  /* 0x0000000a09007c0c */ /* 0x000fd6000bf46070 */
[----:B------:R-:W1:Y:S01]  /*0260*/  @!P1 LDC.64 R10, c[0x0][0x380] ;  /* 0x0000e000ff0a9b82 */ /* 0x000e620000000a00 */
[----:B------:R-:W-:Y:S02]  /*0270*/  @!P1 IMAD R13, R20, UR10, R13 ;  /* 0x0000000a140d9c24 */ /* 0x000fe4000f8e020d */
[----:B------:R-:W-:-:S05]  /*0280*/  @!P2 IMAD R15, R15, UR10, R18 ;  /* 0x0000000a0f0fac24 */ /* 0x000fca000f8e0212 */
[----:B------:R-:W2:Y:S01]  /*0290*/  @!P2 LDC.64 R8, c[0x0][0x388] ;  /* 0x0000e200ff08ab82 */ /* 0x000ea20000000a00 */
[----:B-1----:R-:W-:-:S05]  /*02a0*/  @!P1 IMAD.WIDE.U32 R10, R13, 0x4, R10 ;  /* 0x000000040d0a9825 */ /* 0x002fca00078e000a */
[----:B------:R-:W3:Y:S01]  /*02b0*/  @!P1 LDG.E R12, desc[UR8][R10.64] ;  /* 0x000000080a0c9981 */ /* 0x000ee2000c1e1900 */
[----:B--2---:R-:W-:-:S05]  /*02c0*/  @!P2 IMAD.WIDE.U32 R8, R15, 0x4, R8 ;  /* 0x000000040f08a825 */ /* 0x004fca00078e0008 */
[----:B------:R-:W2:Y:S01]  /*02d0*/  @!P2 LDG.E R14, desc[UR8][R8.64] ;  /* 0x00000008080ea981 */ /* 0x000ea2000c1e1900 */
[----:B------:R-:W-:Y:S02]  /*02e0*/  LEA R15, R2, R17, 0x6 ;  /* 0x00000011020f7211 */ /* 0x000fe400078e30ff */
[C---:B------:R-:W-:Y:S02]  /*02f0*/  LEA R13, R0.reuse, R19, 0x2 ;  /* 0x00000013000d7211 */ /* 0x040fe400078e10ff */
[----:B------:R-:W-:Y:S01]  /*0300*/  LEA R15, R0, R15, 0x2 ;  /* 0x0000000f000f7211 */ /* 0x000fe200078e10ff */
[----:B------:R-:W-:Y:S01]  /*0310*/  VIADD R5, R5, 0x1 ;  /* 0x0000000105057836 */ /* 0x000fe20000000000 */
[----:B------:R-:W-:Y:S04]  /*0320*/  BSSY.RECONVERGENT B0, `(.L_x_0) ;  /* 0x0000078000007945 */ /* 0x000fe80003800200 */
[----:B0-----:R-:W-:Y:S01]  /*0330*/  ISETP.NE.AND P1, PT, R5, UR7, PT ;  /* 0x0000000705007c0c */ /* 0x001fe2000bf25270 */
[----:B---3--:R0:W-:Y:S04]  /*0340*/  STS [R13], R12 ;  /* 0x0000000c0d007388 */ /* 0x0081e80000000800 */
[----:B--2---:R0:W-:Y:S01]  /*0350*/  STS [R15], R14 ;  /* 0x0000000e0f007388 */ /* 0x0041e20000000800 */
[----:B------:R-:W-:Y:S06]  /*0360*/  BAR.SYNC.DEFER_BLOCKING 0x0 ;  /* 0x0000000000007b1d */ /* 0x000fec0000010000 */
[----:B------:R-:W-:Y:S05]  /*0370*/  @P0 BRA `(.L_x_1) ;  /* 0x0000000400c80947 */ /* 0x000fea0003800000 */
[----:B------:R-:W-:Y:S01]  /*0380*/  ISETP.GE.U32.AND P2, PT, R3, 0x10, PT ;  /* 0x000000100300780c */ /* 0x000fe20003f46070 */
[----:B------:R-:W-:-:S12]  /*0390*/  HFMA2 R23, -RZ, RZ, 0, 0 ;  /* 0x00000000ff177431 */ /* 0x000fd800000001ff */
[----:B------:R-:W-:Y:S05]  /*03a0*/  @!P2 BRA `(.L_x_2) ;  /* 0x0000000000d8a947 */ /* 0x000fea0003800000 */
[----:B------:R-:W1:Y:S01]  /*03b0*/  S2UR UR5, SR_CgaCtaId ;  /* 0x00000000000579c3 */ /* 0x000e620000008800 */
[----:B------:R-:W-:Y:S01]  /*03c0*/  UMOV UR4, 0x400 ;  /* 0x0000040000047882 */ /* 0x000fe20000000000 */
[C---:B------:R-:W-:Y:S01]  /*03d0*/  LOP3.LUT R24, R3.reuse, 0xfffffff0, RZ, 0xc0, !PT ;  /* 0xfffffff003187812 */ /* 0x040fe200078ec0ff */
[----:B------:R-:W-:Y:S01]  /*03e0*/  UIADD3 UR6, UPT, UPT, UR4, 0x400, URZ ;  /* 0x0000040004067890 */ /* 0x000fe2000fffe0ff */
[----:B------:R-:W-:-:S03]  /*03f0*/  LOP3.LUT R23, R3, 0x7f0, RZ, 0xc0, !PT ;  /* 0x000007f003177812 */ /* 0x000fc600078ec0ff */
[----:B------:R-:W-:Y:S01]  /*0400*/  IMAD.MOV R24, RZ, RZ, -R24 ;  /* 0x000000ffff187224 */ /* 0x000fe200078e0a18 */
[----:B-1----:R-:W-:Y:S02]  /*0410*/  ULEA UR6, UR5, UR6, 0x18 ;  /* 0x0000000605067291 */ /* 0x002fe4000f8ec0ff */
[----:B------:R-:W-:-:S04]  /*0420*/  ULEA UR4, UR5, UR4, 0x18 ;  /* 0x0000000405047291 */ /* 0x000fc8000f8ec0ff */
[----:B------:R-:W-:Y:S02]  /*0430*/  MOV R17, UR6 ;  /* 0x0000000600117c02 */ /* 0x000fe40008000f00 */
[----:B------:R-:W-:Y:S02]  /*0440*/  LEA R19, R2, UR4, 0x6 ;  /* 0x0000000402137c11 */ /* 0x000fe4000f8e30ff */
[----:B------:R-:W-:Y:S02]  /*0450*/  LEA R16, R0, R17, 0x2 ;  /* 0x0000001100107211 */ /* 0x000fe400078e10ff */
[----:B------:R-:W-:Y:S02]  /*0460*/  IADD3 R26, PT, PT, R19, 0x20, RZ ;  /* 0x00000020131a7810 */ /* 0x000fe40007ffe0ff */
[----:B------:R-:W-:-:S07]  /*0470*/  IADD3 R25, PT, PT, R16, 0x200, RZ ;  /* 0x0000020010197810 */ /* 0x000fce0007ffe0ff */
.L_x_3:
[----:B------:R-:W-:Y:S01]  /*0480*/  LDS R8, [R25+-0x200] ;  /* 0xfffe000019087984 */ /* 0x000fe20000000800 */
[----:B------:R-:W-:-:S03]  /*0490*/  IADD3 R24, PT, PT, R24, 0x10, RZ ;  /* 0x0000001018187810 */ /* 0x000fc60007ffe0ff */
[----:B0-----:R-:W0:Y:S01]  /*04a0*/  LDS.128 R12, [R26+-0x20] ;  /* 0xffffe0001a0c7984 */ /* 0x001e220000000c00 */
[----:B------:R-:W-:-:S03]  /*04b0*/  ISETP.NE.AND P2, PT, R24, RZ, PT ;  /* 0x000000ff1800720c */ /* 0x000fc60003f45270 */
[----:B------:R-:W1:Y:S04]  /*04c0*/  LDS R11, [R25+-0x1c0] ;  /* 0xfffe4000190b7984 */ /* 0x000e680000000800 */
[----:B------:R-:W2:Y:S04]  /*04d0*/  LDS R9, [R25+-0x180] ;  /* 0xfffe800019097984 */ /* 0x000ea80000000800 */
[----:B------:R-:W-:Y:S01]  /*04e0*/  LDS R29, [R25+-0xc0] ;  /* 0xffff4000191d7984 */ /* 0x000fe20000000800 */
[----:B0-----:R-:W-:-:S03]  /*04f0*/  FFMA R8, R12, R8, R27 ;  /* 0x000000080c087223 */ /* 0x001fc6000000001b */
[----:B------:R-:W0:Y:S01]  /*0500*/  LDS R12, [R25+-0x140] ;  /* 0xfffec000190c7984 */ /* 0x000e220000000800 */
[----:B-1----:R-:W-:-:S03]  /*0510*/  FFMA R8, R11, R13, R8 ;  /* 0x0000000d0b087223 */ /* 0x002fc60000000008 */
[----:B------:R-:W-:Y:S01]  /*0520*/  LDS R13, [R25+-0x100] ;  /* 0xffff0000190d7984 */ /* 0x000fe20000000800 */
[----:B--2---:R-:W-:-:S03]  /*0530*/  FFMA R27, R9, R14, R8 ;  /* 0x0000000e091b7223 */ /* 0x004fc60000000008 */
[----:B------:R-:W1:Y:S01]  /*0540*/  LDS.128 R8, [R26+-0x10] ;  /* 0xfffff0001a087984 */ /* 0x000e620000000c00 */
[----:B0-----:R-:W-:-:S03]  /*0550*/  FFMA R27, R12, R15, R27 ;  /* 0x0000000f0c1b7223 */ /* 0x001fc6000000001b */
[----:B------:R-:W0:Y:S01]  /*0560*/  LDS R15, [R25+-0x80] ;  /* 0xffff8000190f7984 */ /* 0x000e220000000800 */
[----:B-1----:R-:W-:-:S03]  /*0570*/  FFMA R12, R8, R13, R27 ;  /* 0x0000000d080c7223 */ /* 0x002fc6000000001b */
[----:B------:R-:W1:Y:S01]  /*0580*/  LDS R8, [R25+-0x40] ;  /* 0xffffc00019087984 */ /* 0x000e620000000800 */
[----:B------:R-:W-:-:S03]  /*0590*/  FFMA R12, R29, R9, R12 ;  /* 0x000000091d0c7223 */ /* 0x000fc6000000000c */
[----:B------:R-:W-:Y:S04]  /*05a0*/  LDS R9, [R25] ;  /* 0x0000000019097984 */ /* 0x000fe80000000800 */
[----:B------:R-:W-:Y:S01]  /*05b0*/  LDS R29, [R25+0x40] ;  /* 0x00004000191d7984 */ /* 0x000fe20000000800 */
[----:B0-----:R-:W-:-:S03]  /*05c0*/  FFMA R27, R15, R10, R12 ;  /* 0x0000000a0f1b7223 */ /* 0x001fc6000000000c */
[----:B------:R-:W0:Y:S01]  /*05d0*/  LDS.128 R12, [R26] ;  /* 0x000000001a0c7984 */ /* 0x000e220000000c00 */
[----:B-1----:R-:W-:-:S03]  /*05e0*/  FFMA R27, R8, R11, R27 ;  /* 0x0000000b081b7223 */ /* 0x002fc6000000001b */
[----:B------:R-:W1:Y:S01]  /*05f0*/  LDS R11, [R25+0x80] ;  /* 0x00008000190b7984 */ /* 0x000e620000000800 */
[----:B0-----:R-:W-:-:S03]  /*0600*/  FFMA R8, R12, R9, R27 ;  /* 0x000000090c087223 */ /* 0x001fc6000000001b */
[----:B------:R-:W0:Y:S01]  /*0610*/  LDS R12, [R25+0xc0] ;  /* 0x0000c000190c7984 */ /* 0x000e220000000800 */
[----:B------:R-:W-:-:S03]  /*0620*/  FFMA R8, R29, R13, R8 ;  /* 0x0000000d1d087223 */ /* 0x000fc60000000008 */
[----:B------:R-:W-:Y:S01]  /*0630*/  LDS R13, [R25+0x100] ;  /* 0x00010000190d7984 */ /* 0x000fe20000000800 */
[----:B-1----:R-:W-:-:S03]  /*0640*/  FFMA R27, R11, R14, R8 ;  /* 0x0000000e0b1b7223 */ /* 0x002fc60000000008 */
[----:B------:R1:W2:Y:S02]  /*0650*/  LDS.128 R8, [R26+0x10] ;  /* 0x000010001a087984 */ /* 0x0002a40000000c00 */
[----:B-1----:R-:W-:Y:S02]  /*0660*/  VIADD R26, R26, 0x40 ;  /* 0x000000401a1a7836 */ /* 0x002fe40000000000 */
[----:B0-----:R-:W-:Y:S02]  /*0670*/  FFMA R15, R12, R15, R27 ;  /* 0x0000000f0c0f7223 */ /* 0x001fe4000000001b */
[----:B------:R-:W0:Y:S04]  /*0680*/  LDS R27, [R25+0x140] ;  /* 0x00014000191b7984 */ /* 0x000e280000000800 */
[----:B------:R-:W1:Y:S01]  /*0690*/  LDS R12, [R25+0x180] ;  /* 0x00018000190c7984 */ /* 0x000e620000000800 */
[----:B--2---:R-:W-:-:S03]  /*06a0*/  FFMA R8, R8, R13, R15 ;  /* 0x0000000d08087223 */ /* 0x004fc6000000000f */
[----:B------:R2:W3:Y:S02]  /*06b0*/  LDS R13, [R25+0x1c0] ;  /* 0x0001c000190d7984 */ /* 0x0004e40000000800 */
[----:B--2---:R-:W-:Y:S01]  /*06c0*/  IADD3 R25, PT, PT, R25, 0x400, RZ ;  /* 0x0000040019197810 */ /* 0x004fe20007ffe0ff */
[----:B0-----:R-:W-:-:S04]  /*06d0*/  FFMA R9, R27, R9, R8 ;  /* 0x000000091b097223 */ /* 0x001fc80000000008 */
[----:B-1----:R-:W-:-:S04]  /*06e0*/  FFMA R10, R12, R10, R9 ;  /* 0x0000000a0c0a7223 */ /* 0x002fc80000000009 */
[----:B---3--:R-:W-:Y:S01]  /*06f0*/  FFMA R27, R13, R11, R10 ;  /* 0x0000000b0d1b7223 */ /* 0x008fe2000000000a */
[----:B------:R-:W-:Y:S06]  /*0700*/  @P2 BRA `(.L_x_3) ;  /* 0xfffffffc005c2947 */ /* 0x000fec000383ffff */
.L_x_2:
[----:B------:R-:W-:-:S13]  /*0710*/  ISETP.NE.AND P2, PT, R7, RZ, PT ;  /* 0x000000ff0700720c */ /* 0x000fda0003f45270 */
[----:B------:R-:W-:Y:S05]  /*0720*/  @!P2 BRA `(.L_x_1) ;  /* 0x0000000000dca947 */ /* 0x000fea0003800000 */
[----:B------:R-:W-:Y:S02]  /*0730*/  IADD3 R8, PT, PT, R7, -0x1, RZ ;  /* 0xffffffff07087810 */ /* 0x000fe40007ffe0ff */
[----:B------:R-:W-:Y:S02]  /*0740*/  ISETP.NE.AND P3, PT, R6, RZ, PT ;  /* 0x000000ff0600720c */ /* 0x000fe40003f65270 */
[----:B------:R-:W-:-:S13]  /*0750*/  ISETP.GE.U32.AND P2, PT, R8, 0x7, PT ;  /* 0x000000070800780c */ /* 0x000fda0003f46070 */
[----:B------:R-:W-:Y:S05]  /*0760*/  @!P2 BRA `(.L_x_4) ;  /* 0x000000000054a947 */ /* 0x000fea0003800000 */
[C---:B------:R-:W-:Y:S01]  /*0770*/  LEA R24, R23.reuse, R16, 0x6 ;  /* 0x0000001017187211 */ /* 0x040fe200078e30ff */
[C---:B------:R-:W-:Y:S01]  /*0780*/  IMAD R25, R23.reuse, 0x4, R19 ;  /* 0x0000000417197824 */ /* 0x040fe200078e0213 */
[----:B------:R-:W-:-:S03]  /*0790*/  IADD3 R23, PT, PT, R23, 0x8, RZ ;  /* 0x0000000817177810 */ /* 0x000fc60007ffe0ff */
[----:B0-----:R-:W-:Y:S04]  /*07a0*/  LDS R12, [R24] ;  /* 0x00000000180c7984 */ /* 0x001fe80000000800 */
[----:B------:R-:W0:Y:S04]  /*07b0*/  LDS.128 R8, [R25] ;  /* 0x0000000019087984 */ /* 0x000e280000000c00 */
[----:B------:R-:W1:Y:S04]  /*07c0*/  LDS R13, [R24+0x40] ;  /* 0x00004000180d7984 */ /* 0x000e680000000800 */
[----:B------:R-:W2:Y:S04]  /*07d0*/  LDS R14, [R24+0x80] ;  /* 0x00008000180e7984 */ /* 0x000ea80000000800 */
[----:B------:R-:W-:Y:S01]  /*07e0*/  LDS R26, [R24+0x140] ;  /* 0x00014000181a7984 */ /* 0x000fe20000000800 */
[----:B0-----:R-:W-:-:S03]  /*07f0*/  FFMA R8, R8, R12, R27 ;  /* 0x0000000c08087223 */ /* 0x001fc6000000001b */
[----:B------:R-:W-:Y:S01]  /*0800*/  LDS R27, [R24+0x180] ;  /* 0x00018000181b7984 */ /* 0x000fe20000000800 */
[----:B-1----:R-:W-:-:S03]  /*0810*/  FFMA R13, R13, R9, R8 ;  /* 0x000000090d0d7223 */ /* 0x002fc60000000008 */
[----:B------:R-:W0:Y:S01]  /*0820*/  LDS R8, [R24+0xc0] ;  /* 0x0000c00018087984 */ /* 0x000e220000000800 */
[----:B--2---:R-:W-:-:S03]  /*0830*/  FFMA R29, R14, R10, R13 ;  /* 0x0000000a0e1d7223 */ /* 0x004fc6000000000d */
[----:B------:R-:W-:Y:S04]  /*0840*/  LDS R9, [R24+0x100] ;  /* 0x0001000018097984 */ /* 0x000fe80000000800 */
[----:B------:R-:W1:Y:S04]  /*0850*/  LDS.128 R12, [R25+0x10] ;  /* 0x00001000190c7984 */ /* 0x000e680000000c00 */
[----:B------:R-:W2:Y:S01]  /*0860*/  LDS R10, [R24+0x1c0] ;  /* 0x0001c000180a7984 */ /* 0x000ea20000000800 */
[----:B0-----:R-:W-:-:S04]  /*0870*/  FFMA R11, R8, R11, R29 ;  /* 0x0000000b080b7223 */ /* 0x001fc8000000001d */
[----:B-1----:R-:W-:-:S04]  /*0880*/  FFMA R12, R12, R9, R11 ;  /* 0x000000090c0c7223 */ /* 0x002fc8000000000b */
[----:B------:R-:W-:-:S04]  /*0890*/  FFMA R12, R26, R13, R12 ;  /* 0x0000000d1a0c7223 */ /* 0x000fc8000000000c */
[----:B------:R-:W-:-:S04]  /*08a0*/  FFMA R27, R27, R14, R12 ;  /* 0x0000000e1b1b7223 */ /* 0x000fc8000000000c */
[----:B--2---:R-:W-:-:S07]  /*08b0*/  FFMA R27, R10, R15, R27 ;  /* 0x0000000f0a1b7223 */ /* 0x004fce000000001b */
.L_x_4:
[----:B------:R-:W-:Y:S05]  /*08c0*/  @!P3 BRA `(.L_x_1) ;  /* 0x000000000074b947 */ /* 0x000fea0003800000 */
[----:B------:R-:W-:Y:S02]  /*08d0*/  IADD3 R8, PT, PT, R6, -0x1, RZ ;  /* 0xffffffff06087810 */ /* 0x000fe40007ffe0ff */
[----:B------:R-:W-:Y:S02]  /*08e0*/  ISETP.NE.AND P3, PT, R4, RZ, PT ;  /* 0x000000ff0400720c */ /* 0x000fe40003f65270 */
[----:B------:R-:W-:-:S13]  /*08f0*/  ISETP.GE.U32.AND P2, PT, R8, 0x3, PT ;  /* 0x000000030800780c */ /* 0x000fda0003f46070 */
[----:B------:R-:W-:Y:S05]  /*0900*/  @!P2 BRA `(.L_x_5) ;  /* 0x000000000030a947 */ /* 0x000fea0003800000 */
[C---:B------:R-:W-:Y:S01]  /*0910*/  IMAD R8, R23.reuse, 0x4, R19 ;  /* 0x0000000417087824 */ /* 0x040fe200078e0213 */
[C---:B0-----:R-:W-:Y:S02]  /*0920*/  LEA R12, R23.reuse, R16, 0x6 ;  /* 0x00000010170c7211 */ /* 0x041fe400078e30ff */
[----:B------:R-:W-:-:S03]  /*0930*/  IADD3 R23, PT, PT, R23, 0x4, RZ ;  /* 0x0000000417177810 */ /* 0x000fc60007ffe0ff */
[----:B------:R-:W-:Y:S04]  /*0940*/  LDS R13, [R12] ;  /* 0x000000000c0d7984 */ /* 0x000fe80000000800 */
[----:B------:R-:W0:Y:S04]  /*0950*/  LDS.128 R8, [R8] ;  /* 0x0000000008087984 */ /* 0x000e280000000c00 */
[----:B------:R-:W1:Y:S04]  /*0960*/  LDS R15, [R12+0x40] ;  /* 0x000040000c0f7984 */ /* 0x000e680000000800 */
[----:B------:R-:W2:Y:S04]  /*0970*/  LDS R24, [R12+0x80] ;  /* 0x000080000c187984 */ /* 0x000ea80000000800 */
[----:B------:R-:W3:Y:S01]  /*0980*/  LDS R25, [R12+0xc0] ;  /* 0x0000c0000c197984 */ /* 0x000ee20000000800 */
[----:B0-----:R-:W-:-:S04]  /*0990*/  FFMA R14, R8, R13, R27 ;  /* 0x0000000d080e7223 */ /* 0x001fc8000000001b */
[----:B-1----:R-:W-:-:S04]  /*09a0*/  FFMA R9, R15, R9, R14 ;  /* 0x000000090f097223 */ /* 0x002fc8000000000e */
[----:B--2---:R-:W-:-:S04]  /*09b0*/  FFMA R10, R24, R10, R9 ;  /* 0x0000000a180a7223 */ /* 0x004fc80000000009 */
[----:B---3--:R-:W-:-:S07]  /*09c0*/  FFMA R27, R25, R11, R10 ;  /* 0x0000000b191b7223 */ /* 0x008fce000000000a */
.L_x_5:
[----:B------:R-:W-:Y:S05]  /*09d0*/  @!P3 BRA `(.L_x_1) ;  /* 0x000000000030b947 */ /* 0x000fea0003800000 */
[C---:B------:R-:W-:Y:S02]  /*09e0*/  LEA R8, R23.reuse, R19, 0x2 ;  /* 0x0000001317087211 */ /* 0x040fe400078e10ff */
[----:B------:R-:W-:Y:S02]  /*09f0*/  LEA R23, R23, R16, 0x6 ;  /* 0x0000001017177211 */ /* 0x000fe400078e30ff */
[----:B------:R-:W-:Y:S02]  /*0a00*/  ISETP.NE.AND P2, PT, R4, 0x1, PT ;  /* 0x000000010400780c */ /* 0x000fe40003f45270 */
[----:B------:R-:W-:Y:S04]  /*0a10*/  LDS.128 R8, [R8] ;  /* 0x0000000008087984 */ /* 0x000fe80000000c00 */
[----:B0-----:R-:W0:Y:S02]  /*0a20*/  LDS R12, [R23] ;  /* 0x00000000170c7984 */ /* 0x001e240000000800 */
[----:B0-----:R-:W-:-:S05]  /*0a30*/  FFMA R27, R8, R12, R27 ;  /* 0x0000000c081b7223 */ /* 0x001fca000000001b */
[----:B------:R-:W-:Y:S05]  /*0a40*/  @!P2 BRA `(.L_x_1) ;  /* 0x000000000014a947 */ /* 0x000fea0003800000 */
[----:B------:R-:W-:Y:S01]  /*0a50*/  ISETP.NE.AND P2, PT, R4, 0x2, PT ;  /* 0x000000020400780c */ /* 0x000fe20003f45270 */
[----:B------:R-:W0:-:S12]  /*0a60*/  LDS R8, [R23+0x40] ;  /* 0x0000400017087984 */ /* 0x000e180000000800 */
[----:B------:R-:W1:Y:S01]  /*0a70*/  @P2 LDS R12, [R23+0x80] ;  /* 0x00008000170c2984 */ /* 0x000e620000000800 */
[----:B0-----:R-:W-:-:S04]  /*0a80*/  FFMA R27, R8, R9, R27 ;  /* 0x00000009081b7223 */ /* 0x001fc8000000001b */
[----:B-1----:R-:W-:-:S07]  /*0a90*/  @P2 FFMA R27, R12, R10, R27 ;  /* 0x0000000a0c1b2223 */ /* 0x002fce000000001b */
.L_x_1:
[----:B------:R-:W-:Y:S05]  /*0aa0*/  BSYNC.RECONVERGENT B0 ;  /* 0x0000000000007941 */ /* 0x000fea0003800200 */
.L_x_0:
[----:B------:R-:W-:Y:S06]  /*0ab0*/  BAR.SYNC.DEFER_BLOCKING 0x0 ;  /* 0x0000000000007b1d */ /* 0x000fec0000010000 */
[----:B------:R-:W-:Y:S05]  /*0ac0*/  @P1 BRA `(.L_x_6) ;  /* 0xfffffff400c01947 */ /* 0x000fea000383ffff */
[----:B------:R-:W-:Y:S05]  /*0ad0*/  @P0 EXIT ;  /* 0x000000000000094d */ /* 0x000fea0003800000 */
[----:B------:R-:W1:Y:S01]  /*0ae0*/  LDC.64 R2, c[0x0][0x390] ;  /* 0x0000e400ff027b82 */ /* 0x000e620000000a00 */
[----:B------:R-:W-:-:S04]  /*0af0*/  IMAD R21, R21, UR10, R22 ;  /* 0x0000000a15157c24 */ /* 0x000fc8000f8e0216 */
[----:B-1----:R-:W-:-:S05]  /*0b00*/  IMAD.WIDE R2, R21, 0x4, R2 ;  /* 0x0000000415027825 */ /* 0x002fca00078e0202 */
[----:B------:R-:W-:Y:S01]  /*0b10*/  STG.E desc[UR8][R2.64], R27 ;  /* 0x0000001b02007986 */ /* 0x000fe2000c101908 */
[----:B------:R-:W-:Y:S05]  /*0b20*/  EXIT ;  /* 0x000000000000794d */ /* 0x000fea0003800000 */
.L_x_7:
[----:B------:R-:W-:-:S00]  /*0b30*/  BRA `(.L_x_7) ;  /* 0xfffffffc00fc7947 */ /* 0x000fc0000383ffff */
[----:B------:R-:W-:-:S00]  /*0b40*/  NOP ;  /* 0x0000000000007918 */ /* 0x000fc00000000000 */
        /* <DEDUP_REMOVED lines=11> */
.L_x_8:


//--------------------- .nv.shared._Z15gemm_gpu_sharedIfEvPT_S1_S1_i --------------------------
	.section	.nv.shared._Z15gemm_gpu_sharedIfEvPT_S1_S1_i,"aw",@nobits
	.sectionflags	@""
	.align	4
.nv.shared._Z15gemm_gpu_sharedIfEvPT_S1_S1_i:
	.zero		3072


//--------------------- .nv.shared.reserved.0     --------------------------
	.section	.nv.shared.reserved.0,"aw",@nobits
	.weak		__nv_reservedSMEM_offset_0_alias
	.size		__nv_reservedSMEM_offset_0_alias, 0, 64
	.other		__nv_reservedSMEM_offset_0_alias,@"STO_CUDA_RESERVED_SHARED STV_DEFAULT"
__nv_reservedSMEM_offset_0_alias:
	.zero		0
	.zero		64


//--------------------- .nv.constant0._Z15gemm_gpu_sharedIfEvPT_S1_S1_i --------------------------
	.section	.nv.constant0._Z15gemm_gpu_sharedIfEvPT_S1_S1_i,"a",@progbits
	.sectionflags	@""
	.align	4
.nv.constant0._Z15gemm_gpu_sharedIfEvPT_S1_S1_i:
	.zero		924


//--------------------- SYMBOLS --------------------------

	.type		.nv.reservedSmem.offset0,@object
	.size		.nv.reservedSmem.offset0,0x4
	.type		.nv.reservedSmem.cap,@object
	.size		.nv.reservedSmem.cap,0x4
